//
// Generated by NVIDIA NVVM Compiler
//
// Compiler Build ID: CL-36424714
// Cuda compilation tools, release 13.0, V13.0.88
// Based on NVVM 20.0.0
//

.version 9.0
.target sm_100
.address_size 64

	// .globl	_Z10update_rowPfiiiif

.visible .entry _Z10update_rowPfiiiif(
	.param .u64 .ptr .align 1 _Z10update_rowPfiiiif_param_0,
	.param .u32 _Z10update_rowPfiiiif_param_1,
	.param .u32 _Z10update_rowPfiiiif_param_2,
	.param .u32 _Z10update_rowPfiiiif_param_3,
	.param .u32 _Z10update_rowPfiiiif_param_4,
	.param .f32 _Z10update_rowPfiiiif_param_5
)
{
	.reg .pred 	%p<4>;
	.reg .b32 	%r<9>;
	.reg .b32 	%f<5>;
	.reg .b64 	%rd<5>;

	ld.param.u64 	%rd1, [_Z10update_rowPfiiiif_param_0];
	ld.param.u32 	%r2, [_Z10update_rowPfiiiif_param_2];
	ld.param.u32 	%r3, [_Z10update_rowPfiiiif_param_3];
	ld.param.u32 	%r4, [_Z10update_rowPfiiiif_param_4];
	ld.param.f32 	%f1, [_Z10update_rowPfiiiif_param_5];
	mov.u32 	%r5, %ctaid.x;
	mov.u32 	%r6, %tid.x;
	mov.u32 	%r7, %ntid.x;
	mad.lo.s32 	%r1, %r5, %r7, %r6;
	setp.ge.s32 	%p1, %r1, %r2;
	setp.eq.s32 	%p2, %r1, %r4;
	or.pred  	%p3, %p1, %p2;
	@%p3 bra 	$L__BB0_2;
	cvta.to.global.u64 	%rd2, %rd1;
	mad.lo.s32 	%r8, %r3, %r2, %r1;
	mul.wide.s32 	%rd3, %r8, 4;
	add.s64 	%rd4, %rd2, %rd3;
	ld.global.f32 	%f2, [%rd4];
	neg.f32 	%f3, %f2;
	mul.f32 	%f4, %f1, %f3;
	st.global.f32 	[%rd4], %f4;
$L__BB0_2:
	ret;

}
	// .globl	_Z10update_colPfiiiif
.visible .entry _Z10update_colPfiiiif(
	.param .u64 .ptr .align 1 _Z10update_colPfiiiif_param_0,
	.param .u32 _Z10update_colPfiiiif_param_1,
	.param .u32 _Z10update_colPfiiiif_param_2,
	.param .u32 _Z10update_colPfiiiif_param_3,
	.param .u32 _Z10update_colPfiiiif_param_4,
	.param .f32 _Z10update_colPfiiiif_param_5
)
{
	.reg .pred 	%p<4>;
	.reg .b32 	%r<10>;
	.reg .b32 	%f<4>;
	.reg .b64 	%rd<5>;

	ld.param.u64 	%rd1, [_Z10update_colPfiiiif_param_0];
	ld.param.u32 	%r4, [_Z10update_colPfiiiif_param_1];
	ld.param.u32 	%r2, [_Z10update_colPfiiiif_param_2];
	ld.param.u32 	%r5, [_Z10update_colPfiiiif_param_3];
	ld.param.u32 	%r3, [_Z10update_colPfiiiif_param_4];
	ld.param.f32 	%f1, [_Z10update_colPfiiiif_param_5];
	mov.u32 	%r6, %ctaid.x;
	mov.u32 	%r7, %tid.x;
	mov.u32 	%r8, %ntid.x;
	mad.lo.s32 	%r1, %r6, %r8, %r7;
	setp.ge.s32 	%p1, %r1, %r4;
	setp.eq.s32 	%p2, %r1, %r5;
	or.pred  	%p3, %p1, %p2;
	@%p3 bra 	$L__BB1_2;
	cvta.to.global.u64 	%rd2, %rd1;
	mad.lo.s32 	%r9, %r2, %r1, %r3;
	mul.wide.s32 	%rd3, %r9, 4;
	add.s64 	%rd4, %rd2, %rd3;
	ld.global.f32 	%f2, [%rd4];
	mul.f32 	%f3, %f1, %f2;
	st.global.f32 	[%rd4], %f3;
$L__BB1_2:
	ret;

}
	// .globl	_Z12update_fieldPfiiii
.visible .entry _Z12update_fieldPfiiii(
	.param .u64 .ptr .align 1 _Z12update_fieldPfiiii_param_0,
	.param .u32 _Z12update_fieldPfiiii_param_1,
	.param .u32 _Z12update_fieldPfiiii_param_2,
	.param .u32 _Z12update_fieldPfiiii_param_3,
	.param .u32 _Z12update_fieldPfiiii_param_4
)
{
	.reg .pred 	%p<7>;
	.reg .b32 	%r<17>;
	.reg .b32 	%f<5>;
	.reg .b64 	%rd<9>;

	ld.param.u64 	%rd1, [_Z12update_fieldPfiiii_param_0];
	ld.param.u32 	%r6, [_Z12update_fieldPfiiii_param_1];
	ld.param.u32 	%r3, [_Z12update_fieldPfiiii_param_2];
	ld.param.u32 	%r4, [_Z12update_fieldPfiiii_param_3];
	ld.param.u32 	%r5, [_Z12update_fieldPfiiii_param_4];
	mov.u32 	%r7, %ntid.y;
	mov.u32 	%r8, %ctaid.y;
	mov.u32 	%r9, %tid.y;
	mad.lo.s32 	%r1, %r7, %r8, %r9;
	mov.u32 	%r10, %ntid.x;
	mov.u32 	%r11, %ctaid.x;
	mov.u32 	%r12, %tid.x;
	mad.lo.s32 	%r2, %r10, %r11, %r12;
	setp.ge.s32 	%p1, %r1, %r6;
	setp.eq.s32 	%p2, %r1, %r4;
	or.pred  	%p3, %p1, %p2;
	@%p3 bra 	$L__BB2_3;
	setp.ge.s32 	%p4, %r2, %r3;
	setp.eq.s32 	%p5, %r2, %r5;
	or.pred  	%p6, %p4, %p5;
	@%p6 bra 	$L__BB2_3;
	cvta.to.global.u64 	%rd2, %rd1;
	mul.lo.s32 	%r13, %r3, %r1;
	add.s32 	%r14, %r13, %r2;
	mul.wide.s32 	%rd3, %r14, 4;
	add.s64 	%rd4, %rd2, %rd3;
	ld.global.f32 	%f1, [%rd4];
	add.s32 	%r15, %r5, %r13;
	mul.wide.s32 	%rd5, %r15, 4;
	add.s64 	%rd6, %rd2, %rd5;
	ld.global.f32 	%f2, [%rd6];
	mad.lo.s32 	%r16, %r4, %r3, %r2;
	mul.wide.s32 	%rd7, %r16, 4;
	add.s64 	%rd8, %rd2, %rd7;
	ld.global.f32 	%f3, [%rd8];
	fma.rn.f32 	%f4, %f2, %f3, %f1;
	st.global.f32 	[%rd4], %f4;
$L__BB2_3:
	ret;

}


// ===== COMPILED SASS (sm_100) =====

	.target	sm_100

	.elftype	@"ET_EXEC"


//--------------------- .note.nv.tkinfo           --------------------------
	.section	.note.nv.tkinfo,"",@"SHT_NOTE"
	.sectionflags	@"SHF_NOTE_NV_TKINFO"
	.tkinfo
        /*0018*/ 	.word	0x00000002
        /*0030*/ 	.string	""
        /*0030*/ 	.string	"ptxas"
        /*0030*/ 	.string	"Cuda compilation tools, release 13.0, V13.0.88"
        /*0030*/ 	.string	"Build cuda_13.0.r13.0/compiler.36424714_0"
        /*0030*/ 	.string	"-arch sm_100 -m 64 "



//--------------------- .note.nv.cuinfo           --------------------------
	.section	.note.nv.cuinfo,"",@"SHT_NOTE"
	.sectionflags	@"SHF_NOTE_NV_CUINFO"
        /*0018*/ 	.short	0x0002
        /*001a*/ 	.short	0x0064
        /*001c*/ 	.short	0x0082
	.zero		2


//--------------------- .nv.info                  --------------------------
	.section	.nv.info,"",@"SHT_CUDA_INFO"
	.align	4


	//----- nvinfo : EIATTR_REGCOUNT
	.align		4
        /*0000*/ 	.byte	0x04, 0x2f
        /*0002*/ 	.short	(.L_1 - .L_0)
	.align		4
.L_0:
        /*0004*/ 	.word	index@(_Z10update_rowPfiiiif)
        /*0008*/ 	.word	0x00000008


	//----- nvinfo : EIATTR_FRAME_SIZE
	.align		4
.L_1:
        /*000c*/ 	.byte	0x04, 0x11
        /*000e*/ 	.short	(.L_3 - .L_2)
	.align		4
.L_2:
        /*0010*/ 	.word	index@(_Z10update_rowPfiiiif)
        /*0014*/ 	.word	0x00000000


	//----- nvinfo : EIATTR_REGCOUNT
	.align		4
.L_3:
        /*0018*/ 	.byte	0x04, 0x2f
        /*001a*/ 	.short	(.L_5 - .L_4)
	.align		4
.L_4:
        /*001c*/ 	.word	index@(_Z10update_colPfiiiif)
        /*0020*/ 	.word	0x00000008


	//----- nvinfo : EIATTR_FRAME_SIZE
	.align		4
.L_5:
        /*0024*/ 	.byte	0x04, 0x11
        /*0026*/ 	.short	(.L_7 - .L_6)
	.align		4
.L_6:
        /*0028*/ 	.word	index@(_Z10update_colPfiiiif)
        /*002c*/ 	.word	0x00000000


	//----- nvinfo : EIATTR_REGCOUNT
	.align		4
.L_7:
        /*0030*/ 	.byte	0x04, 0x2f
        /*0032*/ 	.short	(.L_9 - .L_8)
	.align		4
.L_8:
        /*0034*/ 	.word	index@(_Z12update_fieldPfiiii)
        /*0038*/ 	.word	0x0000000e


	//----- nvinfo : EIATTR_FRAME_SIZE
	.align		4
.L_9:
        /*003c*/ 	.byte	0x04, 0x11
        /*003e*/ 	.short	(.L_11 - .L_10)
	.align		4
.L_10:
        /*0040*/ 	.word	index@(_Z12update_fieldPfiiii)
        /*0044*/ 	.word	0x00000000


	//----- nvinfo : EIATTR_MIN_STACK_SIZE
	.align		4
.L_11:
        /*0048*/ 	.byte	0x04, 0x12
        /*004a*/ 	.short	(.L_13 - .L_12)
	.align		4
.L_12:
        /*004c*/ 	.word	index@(_Z12update_fieldPfiiii)
        /*0050*/ 	.word	0x00000000


	//----- nvinfo : EIATTR_MIN_STACK_SIZE
	.align		4
.L_13:
        /*0054*/ 	.byte	0x04, 0x12
        /*0056*/ 	.short	(.L_15 - .L_14)
	.align		4
.L_14:
        /*0058*/ 	.word	index@(_Z10update_colPfiiiif)
        /*005c*/ 	.word	0x00000000


	//----- nvinfo : EIATTR_MIN_STACK_SIZE
	.align		4
.L_15:
        /*0060*/ 	.byte	0x04, 0x12
        /*0062*/ 	.short	(.L_17 - .L_16)
	.align		4
.L_16:
        /*0064*/ 	.word	index@(_Z10update_rowPfiiiif)
        /*0068*/ 	.word	0x00000000
.L_17:


//--------------------- .nv.compat                --------------------------
	.section	.nv.compat,"",@"SHT_CUDA_COMPAT_INFO"
	.align	4
        /*0000*/ 	.byte	0x02, 0x09, 0x00, 0x00, 0x02, 0x02, 0x01, 0x00, 0x02, 0x05, 0x05, 0x00, 0x03, 0x07, 0x01, 0x01
        /*0010*/ 	.byte	0x02, 0x03, 0x00, 0x00, 0x02, 0x06, 0x01, 0x00, 0x04, 0x0b, 0x08, 0x00, 0x09, 0x00, 0x00, 0x00
        /*0020*/ 	.byte	0x00, 0x00, 0x00, 0x00


//--------------------- .nv.info._Z12update_fieldPfiiii --------------------------
	.section	.nv.info._Z12update_fieldPfiiii,"",@"SHT_CUDA_INFO"
	.sectionflags	@""
	.align	4


	//----- nvinfo : EIATTR_CUDA_API_VERSION
	.align		4
        /*0000*/ 	.byte	0x04, 0x37
        /*0002*/ 	.short	(.L_19 - .L_18)
.L_18:
        /*0004*/ 	.word	0x00000082


	//----- nvinfo : EIATTR_KPARAM_INFO
	.align		4
.L_19:
        /*0008*/ 	.byte	0x04, 0x17
        /*000a*/ 	.short	(.L_21 - .L_20)
.L_20:
        /*000c*/ 	.word	0x00000000
        /*0010*/ 	.short	0x0004
        /*0012*/ 	.short	0x0014
        /*0014*/ 	.byte	0x00, 0xf0, 0x11, 0x00


	//----- nvinfo : EIATTR_KPARAM_INFO
	.align		4
.L_21:
        /*0018*/ 	.byte	0x04, 0x17
        /*001a*/ 	.short	(.L_23 - .L_22)
.L_22:
        /*001c*/ 	.word	0x00000000
        /*0020*/ 	.short	0x0003
        /*0022*/ 	.short	0x0010
        /*0024*/ 	.byte	0x00, 0xf0, 0x11, 0x00


	//----- nvinfo : EIATTR_KPARAM_INFO
	.align		4
.L_23:
        /*0028*/ 	.byte	0x04, 0x17
        /*002a*/ 	.short	(.L_25 - .L_24)
.L_24:
        /*002c*/ 	.word	0x00000000
        /*0030*/ 	.short	0x0002
        /*0032*/ 	.short	0x000c
        /*0034*/ 	.byte	0x00, 0xf0, 0x11, 0x00


	//----- nvinfo : EIATTR_KPARAM_INFO
	.align		4
.L_25:
        /*0038*/ 	.byte	0x04, 0x17
        /*003a*/ 	.short	(.L_27 - .L_26)
.L_26:
        /*003c*/ 	.word	0x00000000
        /*0040*/ 	.short	0x0001
        /*0042*/ 	.short	0x0008
        /*0044*/ 	.byte	0x00, 0xf0, 0x11, 0x00


	//----- nvinfo : EIATTR_KPARAM_INFO
	.align		4
.L_27:
        /*0048*/ 	.byte	0x04, 0x17
        /*004a*/ 	.short	(.L_29 - .L_28)
.L_28:
        /*004c*/ 	.word	0x00000000
        /*0050*/ 	.short	0x0000
        /*0052*/ 	.short	0x0000
        /*0054*/ 	.byte	0x00, 0xf5, 0x21, 0x00


	//----- nvinfo : EIATTR_SPARSE_MMA_MASK
	.align		4
.L_29:
        /*0058*/ 	.byte	0x03, 0x50
        /*005a*/ 	.short	0x0000


	//----- nvinfo : EIATTR_MAXREG_COUNT
	.align		4
        /*005c*/ 	.byte	0x03, 0x1b
        /*005e*/ 	.short	0x00ff


	//----- nvinfo : EIATTR_MERCURY_ISA_VERSION
	.align		4
        /*0060*/ 	.byte	0x03, 0x5f
        /*0062*/ 	.short	0x0101


	//----- nvinfo : EIATTR_VRC_CTA_INIT_COUNT
	.align		4
        /*0064*/ 	.byte	0x02, 0x4a
	.zero		1
	.zero		1


	//----- nvinfo : EIATTR_EXIT_INSTR_OFFSETS
	.align		4
        /*0068*/ 	.byte	0x04, 0x1c
        /*006a*/ 	.short	(.L_31 - .L_30)


	//   ....[0]....
.L_30:
        /*006c*/ 	.word	0x000000d0


	//   ....[1]....
        /*0070*/ 	.word	0x00000120


	//   ....[2]....
        /*0074*/ 	.word	0x00000200


	//----- nvinfo : EIATTR_CBANK_PARAM_SIZE
	.align		4
.L_31:
        /*0078*/ 	.byte	0x03, 0x19
        /*007a*/ 	.short	0x0018


	//----- nvinfo : EIATTR_PARAM_CBANK
	.align		4
        /*007c*/ 	.byte	0x04, 0x0a
        /*007e*/ 	.short	(.L_33 - .L_32)
	.align		4
.L_32:
        /*0080*/ 	.word	index@(.nv.constant0._Z12update_fieldPfiiii)
        /*0084*/ 	.short	0x0380
        /*0086*/ 	.short	0x0018


	//----- nvinfo : EIATTR_SW_WAR
	.align		4
.L_33:
        /*0088*/ 	.byte	0x04, 0x36
        /*008a*/ 	.short	(.L_35 - .L_34)
.L_34:
        /*008c*/ 	.word	0x00000008
.L_35:


//--------------------- .nv.info._Z10update_colPfiiiif --------------------------
	.section	.nv.info._Z10update_colPfiiiif,"",@"SHT_CUDA_INFO"
	.sectionflags	@""
	.align	4


	//----- nvinfo : EIATTR_CUDA_API_VERSION
	.align		4
        /*0000*/ 	.byte	0x04, 0x37
        /*0002*/ 	.short	(.L_37 - .L_36)
.L_36:
        /*0004*/ 	.word	0x00000082


	//----- nvinfo : EIATTR_KPARAM_INFO
	.align		4
.L_37:
        /*0008*/ 	.byte	0x04, 0x17
        /*000a*/ 	.short	(.L_39 - .L_38)
.L_38:
        /*000c*/ 	.word	0x00000000
        /*0010*/ 	.short	0x0005
        /*0012*/ 	.short	0x0018
        /*0014*/ 	.byte	0x00, 0xf0, 0x11, 0x00


	//----- nvinfo : EIATTR_KPARAM_INFO
	.align		4
.L_39:
        /*0018*/ 	.byte	0x04, 0x17
        /*001a*/ 	.short	(.L_41 - .L_40)
.L_40:
        /*001c*/ 	.word	0x00000000
        /*0020*/ 	.short	0x0004
        /*0022*/ 	.short	0x0014
        /*0024*/ 	.byte	0x00, 0xf0, 0x11, 0x00


	//----- nvinfo : EIATTR_KPARAM_INFO
	.align		4
.L_41:
        /*0028*/ 	.byte	0x04, 0x17
        /*002a*/ 	.short	(.L_43 - .L_42)
.L_42:
        /*002c*/ 	.word	0x00000000
        /*0030*/ 	.short	0x0003
        /*0032*/ 	.short	0x0010
        /*0034*/ 	.byte	0x00, 0xf0, 0x11, 0x00


	//----- nvinfo : EIATTR_KPARAM_INFO
	.align		4
.L_43:
        /*0038*/ 	.byte	0x04, 0x17
        /*003a*/ 	.short	(.L_45 - .L_44)
.L_44:
        /*003c*/ 	.word	0x00000000
        /*0040*/ 	.short	0x0002
        /*0042*/ 	.short	0x000c
        /*0044*/ 	.byte	0x00, 0xf0, 0x11, 0x00


	//----- nvinfo : EIATTR_KPARAM_INFO
	.align		4
.L_45:
        /*0048*/ 	.byte	0x04, 0x17
        /*004a*/ 	.short	(.L_47 - .L_46)
.L_46:
        /*004c*/ 	.word	0x00000000
        /*0050*/ 	.short	0x0001
        /*0052*/ 	.short	0x0008
        /*0054*/ 	.byte	0x00, 0xf0, 0x11, 0x00


	//----- nvinfo : EIATTR_KPARAM_INFO
	.align		4
.L_47:
        /*0058*/ 	.byte	0x04, 0x17
        /*005a*/ 	.short	(.L_49 - .L_48)
.L_48:
        /*005c*/ 	.word	0x00000000
        /*0060*/ 	.short	0x0000
        /*0062*/ 	.short	0x0000
        /*0064*/ 	.byte	0x00, 0xf5, 0x21, 0x00


	//----- nvinfo : EIATTR_SPARSE_MMA_MASK
	.align		4
.L_49:
        /*0068*/ 	.byte	0x03, 0x50
        /*006a*/ 	.short	0x0000


	//----- nvinfo : EIATTR_MAXREG_COUNT
	.align		4
        /*006c*/ 	.byte	0x03, 0x1b
        /*006e*/ 	.short	0x00ff


	//----- nvinfo : EIATTR_MERCURY_ISA_VERSION
	.align		4
        /*0070*/ 	.byte	0x03, 0x5f
        /*0072*/ 	.short	0x0101


	//----- nvinfo : EIATTR_VRC_CTA_INIT_COUNT
	.align		4
        /*0074*/ 	.byte	0x02, 0x4a
	.zero		1
	.zero		1


	//----- nvinfo : EIATTR_EXIT_INSTR_OFFSETS
	.align		4
        /*0078*/ 	.byte	0x04, 0x1c
        /*007a*/ 	.short	(.L_51 - .L_50)


	//   ....[0]....
.L_50:
        /*007c*/ 	.word	0x00000090


	//   ....[1]....
        /*0080*/ 	.word	0x00000140


	//----- nvinfo : EIATTR_CBANK_PARAM_SIZE
	.align		4
.L_51:
        /*0084*/ 	.byte	0x03, 0x19
        /*0086*/ 	.short	0x001c


	//----- nvinfo : EIATTR_PARAM_CBANK
	.align		4
        /*0088*/ 	.byte	0x04, 0x0a
        /*008a*/ 	.short	(.L_53 - .L_52)
	.align		4
.L_52:
        /*008c*/ 	.word	index@(.nv.constant0._Z10update_colPfiiiif)
        /*0090*/ 	.short	0x0380
        /*0092*/ 	.short	0x001c


	//----- nvinfo : EIATTR_SW_WAR
	.align		4
.L_53:
        /*0094*/ 	.byte	0x04, 0x36
        /*0096*/ 	.short	(.L_55 - .L_54)
.L_54:
        /*0098*/ 	.word	0x00000008
.L_55:


//--------------------- .nv.info._Z10update_rowPfiiiif --------------------------
	.section	.nv.info._Z10update_rowPfiiiif,"",@"SHT_CUDA_INFO"
	.sectionflags	@""
	.align	4


	//----- nvinfo : EIATTR_CUDA_API_VERSION
	.align		4
        /*0000*/ 	.byte	0x04, 0x37
        /*0002*/ 	.short	(.L_57 - .L_56)
.L_56:
        /*0004*/ 	.word	0x00000082


	//----- nvinfo : EIATTR_KPARAM_INFO
	.align		4
.L_57:
        /*0008*/ 	.byte	0x04, 0x17
        /*000a*/ 	.short	(.L_59 - .L_58)
.L_58:
        /*000c*/ 	.word	0x00000000
        /*0010*/ 	.short	0x0005
        /*0012*/ 	.short	0x0018
        /*0014*/ 	.byte	0x00, 0xf0, 0x11, 0x00


	//----- nvinfo : EIATTR_KPARAM_INFO
	.align		4
.L_59:
        /*0018*/ 	.byte	0x04, 0x17
        /*001a*/ 	.short	(.L_61 - .L_60)
.L_60:
        /*001c*/ 	.word	0x00000000
        /*0020*/ 	.short	0x0004
        /*0022*/ 	.short	0x0014
        /*0024*/ 	.byte	0x00, 0xf0, 0x11, 0x00


	//----- nvinfo : EIATTR_KPARAM_INFO
	.align		4
.L_61:
        /*0028*/ 	.byte	0x04, 0x17
        /*002a*/ 	.short	(.L_63 - .L_62)
.L_62:
        /*002c*/ 	.word	0x00000000
        /*0030*/ 	.short	0x0003
        /*0032*/ 	.short	0x0010
        /*0034*/ 	.byte	0x00, 0xf0, 0x11, 0x00


	//----- nvinfo : EIATTR_KPARAM_INFO
	.align		4
.L_63:
        /*0038*/ 	.byte	0x04, 0x17
        /*003a*/ 	.short	(.L_65 - .L_64)
.L_64:
        /*003c*/ 	.word	0x00000000
        /*0040*/ 	.short	0x0002
        /*0042*/ 	.short	0x000c
        /*0044*/ 	.byte	0x00, 0xf0, 0x11, 0x00


	//----- nvinfo : EIATTR_KPARAM_INFO
	.align		4
.L_65:
        /*0048*/ 	.byte	0x04, 0x17
        /*004a*/ 	.short	(.L_67 - .L_66)
.L_66:
        /*004c*/ 	.word	0x00000000
        /*0050*/ 	.short	0x0001
        /*0052*/ 	.short	0x0008
        /*0054*/ 	.byte	0x00, 0xf0, 0x11, 0x00


	//----- nvinfo : EIATTR_KPARAM_INFO
	.align		4
.L_67:
        /*0058*/ 	.byte	0x04, 0x17
        /*005a*/ 	.short	(.L_69 - .L_68)
.L_68:
        /*005c*/ 	.word	0x00000000
        /*0060*/ 	.short	0x0000
        /*0062*/ 	.short	0x0000
        /*0064*/ 	.byte	0x00, 0xf5, 0x21, 0x00


	//----- nvinfo : EIATTR_SPARSE_MMA_MASK
	.align		4
.L_69:
        /*0068*/ 	.byte	0x03, 0x50
        /*006a*/ 	.short	0x0000


	//----- nvinfo : EIATTR_MAXREG_COUNT
	.align		4
        /*006c*/ 	.byte	0x03, 0x1b
        /*006e*/ 	.short	0x00ff


	//----- nvinfo : EIATTR_MERCURY_ISA_VERSION
	.align		4
        /*0070*/ 	.byte	0x03, 0x5f
        /*0072*/ 	.short	0x0101


	//----- nvinfo : EIATTR_VRC_CTA_INIT_COUNT
	.align		4
        /*0074*/ 	.byte	0x02, 0x4a
	.zero		1
	.zero		1


	//----- nvinfo : EIATTR_EXIT_INSTR_OFFSETS
	.align		4
        /*0078*/ 	.byte	0x04, 0x1c
        /*007a*/ 	.short	(.L_71 - .L_70)


	//   ....[0]....
.L_70:
        /*007c*/ 	.word	0x00000090


	//   ....[1]....
        /*0080*/ 	.word	0x00000130


	//----- nvinfo : EIATTR_CBANK_PARAM_SIZE
	.align		4
.L_71:
        /*0084*/ 	.byte	0x03, 0x19
        /*0086*/ 	.short	0x001c


	//----- nvinfo : EIATTR_PARAM_CBANK
	.align		4
        /*0088*/ 	.byte	0x04, 0x0a
        /*008a*/ 	.short	(.L_73 - .L_72)
	.align		4
.L_72:
        /*008c*/ 	.word	index@(.nv.constant0._Z10update_rowPfiiiif)
        /*0090*/ 	.short	0x0380
        /*0092*/ 	.short	0x001c


	//----- nvinfo : EIATTR_SW_WAR
	.align		4
.L_73:
        /*0094*/ 	.byte	0x04, 0x36
        /*0096*/ 	.short	(.L_75 - .L_74)
.L_74:
        /*0098*/ 	.word	0x00000008
.L_75:


//--------------------- .nv.callgraph             --------------------------
	.section	.nv.callgraph,"",@"SHT_CUDA_CALLGRAPH"
	.align	4
	.sectionentsize	8
	.align		4
        /*0000*/ 	.word	0x00000000
	.align		4
        /*0004*/ 	.word	0xffffffff
	.align		4
        /*0008*/ 	.word	0x00000000
	.align		4
        /*000c*/ 	.word	0xfffffffe
	.align		4
        /*0010*/ 	.word	0x00000000
	.align		4
        /*0014*/ 	.word	0xfffffffd
	.align		4
        /*0018*/ 	.word	0x00000000
	.align		4
        /*001c*/ 	.word	0xfffffffc


//--------------------- .text._Z12update_fieldPfiiii --------------------------
	.section	.text._Z12update_fieldPfiiii,"ax",@progbits
	.align	128
        .global         _Z12update_fieldPfiiii
        .type           _Z12update_fieldPfiiii,@function
        .size           _Z12update_fieldPfiiii,(.L_x_3 - _Z12update_fieldPfiiii)
        .other          _Z12update_fieldPfiiii,@"STO_CUDA_ENTRY STV_DEFAULT"
_Z12update_fieldPfiiii:
.text._Z12update_fieldPfiiii:
[----:B------:R-:W-:Y:S01]  /*0000*/  LDC R1, c[0x0][0x37c] ;  /* 0x0000df00ff017b82 */ /* 0x000fe20000000800 */
[----:B------:R-:W0:Y:S01]  /*0010*/  S2R R0, SR_CTAID.Y ;  /* 0x0000000000007919 */ /* 0x000e220000002600 */
[----:B------:R-:W0:Y:S01]  /*0020*/  LDCU UR4, c[0x0][0x364] ;  /* 0x00006c80ff0477ac */ /* 0x000e220008000800 */
[----:B------:R-:W0:Y:S01]  /*0030*/  S2R R3, SR_TID.Y ;  /* 0x0000000000037919 */ /* 0x000e220000002200 */
[----:B------:R-:W1:Y:S01]  /*0040*/  LDCU UR6, c[0x0][0x390] ;  /* 0x00007200ff0677ac */ /* 0x000e620008000800 */
[----:B------:R-:W2:Y:S01]  /*0050*/  S2R R5, SR_CTAID.X ;  /* 0x0000000000057919 */ /* 0x000ea20000002500 */
[----:B------:R-:W3:Y:S01]  /*0060*/  LDCU UR7, c[0x0][0x388] ;  /* 0x00007100ff0777ac */ /* 0x000ee20008000800 */
[----:B------:R-:W2:Y:S01]  /*0070*/  S2R R2, SR_TID.X ;  /* 0x0000000000027919 */ /* 0x000ea20000002100 */
[----:B------:R-:W2:Y:S01]  /*0080*/  LDCU UR5, c[0x0][0x360] ;  /* 0x00006c00ff0577ac */ /* 0x000ea20008000800 */
[----:B0-----:R-:W-:-:S05]  /*0090*/  IMAD R0, R0, UR4, R3 ;  /* 0x0000000400007c24 */ /* 0x001fca000f8e0203 */
[----:B-1----:R-:W-:Y:S01]  /*00a0*/  ISETP.NE.AND P0, PT, R0, UR6, PT ;  /* 0x0000000600007c0c */ /* 0x002fe2000bf05270 */
[----:B--2---:R-:W-:-:S03]  /*00b0*/  IMAD R5, R5, UR5, R2 ;  /* 0x0000000505057c24 */ /* 0x004fc6000f8e0202 */
[----:B---3--:R-:W-:-:S13]  /*00c0*/  ISETP.GE.OR P0, PT, R0, UR7, !P0 ;  /* 0x0000000700007c0c */ /* 0x008fda000c706670 */
[----:B------:R-:W-:Y:S05]  /*00d0*/  @P0 EXIT ;  /* 0x000000000000094d */ /* 0x000fea0003800000 */
[----:B------:R-:W0:Y:S01]  /*00e0*/  LDC R4, c[0x0][0x38c] ;  /* 0x0000e300ff047b82 */ /* 0x000e220000000800 */
[----:B------:R-:W1:Y:S02]  /*00f0*/  LDCU UR7, c[0x0][0x394] ;  /* 0x00007280ff0777ac */ /* 0x000e640008000800 */
[----:B-1----:R-:W-:-:S04]  /*0100*/  ISETP.NE.AND P0, PT, R5, UR7, PT ;  /* 0x0000000705007c0c */ /* 0x002fc8000bf05270 */
[----:B0-----:R-:W-:-:S13]  /*0110*/  ISETP.GE.OR P0, PT, R5, R4, !P0 ;  /* 0x000000040500720c */ /* 0x001fda0004706670 */
[----:B------:R-:W-:Y:S05]  /*0120*/  @P0 EXIT ;  /* 0x000000000000094d */ /* 0x000fea0003800000 */
[----:B------:R-:W0:Y:S01]  /*0130*/  LDC.64 R2, c[0x0][0x380] ;  /* 0x0000e000ff027b82 */ /* 0x000e220000000a00 */
[----:B------:R-:W1:Y:S01]  /*0140*/  LDCU.64 UR4, c[0x0][0x358] ;  /* 0x00006b00ff0477ac */ /* 0x000e620008000a00 */
[-C--:B------:R-:W-:Y:S02]  /*0150*/  IMAD R7, R0, R4.reuse, UR7 ;  /* 0x0000000700077e24 */ /* 0x080fe4000f8e0204 */
[--C-:B------:R-:W-:Y:S02]  /*0160*/  IMAD R11, R4, UR6, R5.reuse ;  /* 0x00000006040b7c24 */ /* 0x100fe4000f8e0205 */
[----:B------:R-:W-:Y:S02]  /*0170*/  IMAD R9, R0, R4, R5 ;  /* 0x0000000400097224 */ /* 0x000fe400078e0205 */
[----:B0-----:R-:W-:-:S04]  /*0180*/  IMAD.WIDE R4, R7, 0x4, R2 ;  /* 0x0000000407047825 */ /* 0x001fc800078e0202 */
[--C-:B------:R-:W-:Y:S02]  /*0190*/  IMAD.WIDE R6, R11, 0x4, R2.reuse ;  /* 0x000000040b067825 */ /* 0x100fe400078e0202 */
[----:B-1----:R-:W2:Y:S02]  /*01a0*/  LDG.E R5, desc[UR4][R4.64] ;  /* 0x0000000404057981 */ /* 0x002ea4000c1e1900 */
[----:B------:R-:W-:Y:S02]  /*01b0*/  IMAD.WIDE R2, R9, 0x4, R2 ;  /* 0x0000000409027825 */ /* 0x000fe400078e0202 */
[----:B------:R-:W2:Y:S04]  /*01c0*/  LDG.E R6, desc[UR4][R6.64] ;  /* 0x0000000406067981 */ /* 0x000ea8000c1e1900 */
[----:B------:R-:W2:Y:S02]  /*01d0*/  LDG.E R0, desc[UR4][R2.64] ;  /* 0x0000000402007981 */ /* 0x000ea4000c1e1900 */
[----:B--2---:R-:W-:-:S05]  /*01e0*/  FFMA R9, R5, R6, R0 ;  /* 0x0000000605097223 */ /* 0x004fca0000000000 */
[----:B------:R-:W-:Y:S01]  /*01f0*/  STG.E desc[UR4][R2.64], R9 ;  /* 0x0000000902007986 */ /* 0x000fe2000c101904 */
[----:B------:R-:W-:Y:S05]  /*0200*/  EXIT ;  /* 0x000000000000794d */ /* 0x000fea0003800000 */
.L_x_0:
[----:B------:R-:W-:-:S00]  /*0210*/  BRA `(.L_x_0) ;  /* 0xfffffffc00fc7947 */ /* 0x000fc0000383ffff */
[----:B------:R-:W-:-:S00]  /*0220*/  NOP ;  /* 0x0000000000007918 */ /* 0x000fc00000000000 */
        /* <DEDUP_REMOVED lines=13> */
.L_x_3:


//--------------------- .text._Z10update_colPfiiiif --------------------------
	.section	.text._Z10update_colPfiiiif,"ax",@progbits
	.align	128
        .global         _Z10update_colPfiiiif
        .type           _Z10update_colPfiiiif,@function
        .size           _Z10update_colPfiiiif,(.L_x_4 - _Z10update_colPfiiiif)
        .other          _Z10update_colPfiiiif,@"STO_CUDA_ENTRY STV_DEFAULT"
_Z10update_colPfiiiif:
.text._Z10update_colPfiiiif:
[----:B------:R-:W-:Y:S01]  /*0000*/  LDC R1, c[0x0][0x37c] ;  /* 0x0000df00ff017b82 */ /* 0x000fe20000000800 */
[----:B------:R-:W0:Y:S07]  /*0010*/  S2R R0, SR_TID.X ;  /* 0x0000000000007919 */ /* 0x000e2e0000002100 */
[----:B------:R-:W0:Y:S01]  /*0020*/  S2UR UR4, SR_CTAID.X ;  /* 0x00000000000479c3 */ /* 0x000e220000002500 */
[----:B------:R-:W1:Y:S01]  /*0030*/  LDCU UR5, c[0x0][0x390] ;  /* 0x00007200ff0577ac */ /* 0x000e620008000800 */
[----:B------:R-:W2:Y:S06]  /*0040*/  LDCU UR6, c[0x0][0x388] ;  /* 0x00007100ff0677ac */ /* 0x000eac0008000800 */
[----:B------:R-:W0:Y:S02]  /*0050*/  LDC R3, c[0x0][0x360] ;  /* 0x0000d800ff037b82 */ /* 0x000e240000000800 */
[----:B0-----:R-:W-:-:S05]  /*0060*/  IMAD R0, R3, UR4, R0 ;  /* 0x0000000403007c24 */ /* 0x001fca000f8e0200 */
[----:B-1----:R-:W-:-:S04]  /*0070*/  ISETP.NE.AND P0, PT, R0, UR5, PT ;  /* 0x0000000500007c0c */ /* 0x002fc8000bf05270 */
[----:B--2---:R-:W-:-:S13]  /*0080*/  ISETP.GE.OR P0, PT, R0, UR6, !P0 ;  /* 0x0000000600007c0c */ /* 0x004fda000c706670 */
[----:B------:R-:W-:Y:S05]  /*0090*/  @P0 EXIT ;  /* 0x000000000000094d */ /* 0x000fea0003800000 */
[----:B------:R-:W0:Y:S01]  /*00a0*/  LDC R5, c[0x0][0x394] ;  /* 0x0000e500ff057b82 */ /* 0x000e220000000800 */
[----:B------:R-:W0:Y:S01]  /*00b0*/  LDCU UR6, c[0x0][0x38c] ;  /* 0x00007180ff0677ac */ /* 0x000e220008000800 */
[----:B------:R-:W1:Y:S06]  /*00c0*/  LDCU.64 UR4, c[0x0][0x358] ;  /* 0x00006b00ff0477ac */ /* 0x000e6c0008000a00 */
[----:B------:R-:W2:Y:S01]  /*00d0*/  LDC.64 R2, c[0x0][0x380] ;  /* 0x0000e000ff027b82 */ /* 0x000ea20000000a00 */
[----:B0-----:R-:W-:Y:S01]  /*00e0*/  IMAD R5, R0, UR6, R5 ;  /* 0x0000000600057c24 */ /* 0x001fe2000f8e0205 */
[----:B------:R-:W0:Y:S03]  /*00f0*/  LDCU UR6, c[0x0][0x398] ;  /* 0x00007300ff0677ac */ /* 0x000e260008000800 */
[----:B--2---:R-:W-:-:S05]  /*0100*/  IMAD.WIDE R2, R5, 0x4, R2 ;  /* 0x0000000405027825 */ /* 0x004fca00078e0202 */
[----:B-1----:R-:W0:Y:S02]  /*0110*/  LDG.E R0, desc[UR4][R2.64] ;  /* 0x0000000402007981 */ /* 0x002e24000c1e1900 */
[----:B0-----:R-:W-:-:S05]  /*0120*/  FMUL R5, R0, UR6 ;  /* 0x0000000600057c20 */ /* 0x001fca0008400000 */
[----:B------:R-:W-:Y:S01]  /*0130*/  STG.E desc[UR4][R2.64], R5 ;  /* 0x0000000502007986 */ /* 0x000fe2000c101904 */
[----:B------:R-:W-:Y:S05]  /*0140*/  EXIT ;  /* 0x000000000000794d */ /* 0x000fea0003800000 */
.L_x_1:
        /* <DEDUP_REMOVED lines=11> */
.L_x_4:


//--------------------- .text._Z10update_rowPfiiiif --------------------------
	.section	.text._Z10update_rowPfiiiif,"ax",@progbits
	.align	128
        .global         _Z10update_rowPfiiiif
        .type           _Z10update_rowPfiiiif,@function
        .size           _Z10update_rowPfiiiif,(.L_x_5 - _Z10update_rowPfiiiif)
        .other          _Z10update_rowPfiiiif,@"STO_CUDA_ENTRY STV_DEFAULT"
_Z10update_rowPfiiiif:
.text._Z10update_rowPfiiiif:
        /* <DEDUP_REMOVED lines=11> */
[----:B------:R-:W1:Y:S01]  /*00b0*/  LDCU.64 UR4, c[0x0][0x358] ;  /* 0x00006b00ff0477ac */ /* 0x000e620008000a00 */
[----:B------:R-:W2:Y:S06]  /*00c0*/  LDCU UR7, c[0x0][0x398] ;  /* 0x00007300ff0777ac */ /* 0x000eac0008000800 */
[----:B------:R-:W3:Y:S01]  /*00d0*/  LDC.64 R2, c[0x0][0x380] ;  /* 0x0000e000ff027b82 */ /* 0x000ee20000000a00 */
[----:B0-----:R-:W-:-:S04]  /*00e0*/  IMAD R5, R5, UR6, R0 ;  /* 0x0000000605057c24 */ /* 0x001fc8000f8e0200 */
[----:B---3--:R-:W-:-:S05]  /*00f0*/  IMAD.WIDE R2, R5, 0x4, R2 ;  /* 0x0000000405027825 */ /* 0x008fca00078e0202 */
[----:B-1----:R-:W2:Y:S02]  /*0100*/  LDG.E R0, desc[UR4][R2.64] ;  /* 0x0000000402007981 */ /* 0x002ea4000c1e1900 */
[----:B--2---:R-:W-:-:S05]  /*0110*/  FMUL R5, R0, -UR7 ;  /* 0x8000000700057c20 */ /* 0x004fca0008400000 */
[----:B------:R-:W-:Y:S01]  /*0120*/  STG.E desc[UR4][R2.64], R5 ;  /* 0x0000000502007986 */ /* 0x000fe2000c101904 */
[----:B------:R-:W-:Y:S05]  /*0130*/  EXIT ;  /* 0x000000000000794d */ /* 0x000fea0003800000 */
.L_x_2:
        /* <DEDUP_REMOVED lines=12> */
.L_x_5:


//--------------------- .nv.shared.reserved.0     --------------------------
	.section	.nv.shared.reserved.0,"aw",@nobits
	.weak		__nv_reservedSMEM_offset_0_alias
	.size		__nv_reservedSMEM_offset_0_alias, 0, 64
	.other		__nv_reservedSMEM_offset_0_alias,@"STO_CUDA_RESERVED_SHARED STV_DEFAULT"
__nv_reservedSMEM_offset_0_alias:
	.zero		0
	.zero		64


//--------------------- .nv.constant0._Z12update_fieldPfiiii --------------------------
	.section	.nv.constant0._Z12update_fieldPfiiii,"a",@progbits
	.sectionflags	@""
	.align	4
.nv.constant0._Z12update_fieldPfiiii:
	.zero		920


//--------------------- .nv.constant0._Z10update_colPfiiiif --------------------------
	.section	.nv.constant0._Z10update_colPfiiiif,"a",@progbits
	.sectionflags	@""
	.align	4
.nv.constant0._Z10update_colPfiiiif:
	.zero		924


//--------------------- .nv.constant0._Z10update_rowPfiiiif --------------------------
	.section	.nv.constant0._Z10update_rowPfiiiif,"a",@progbits
	.sectionflags	@""
	.align	4
.nv.constant0._Z10update_rowPfiiiif:
	.zero		924


//--------------------- SYMBOLS --------------------------

	.type		.nv.reservedSmem.offset0,@object
	.size		.nv.reservedSmem.offset0,0x4
